//
// Generated by NVIDIA NVVM Compiler
//
// Compiler Build ID: CL-36424714
// Cuda compilation tools, release 13.0, V13.0.88
// Based on NVVM 20.0.0
//

.version 9.0
.target sm_100
.address_size 64

	// .globl	_Z6kernelPfi

.visible .entry _Z6kernelPfi(
	.param .u64 .ptr .align 1 _Z6kernelPfi_param_0,
	.param .u32 _Z6kernelPfi_param_1
)
{
	.reg .pred 	%p<2>;
	.reg .b32 	%r<3>;

	mov.u32 	%r1, %tid.x;
	and.b32  	%r2, %r1, 1;
	setp.eq.b32 	%p1, %r2, 1;
	@%p1 bra 	$L__BB0_2;
	bar.sync 	0;
	bra.uni 	$L__BB0_3;
$L__BB0_2:
	bar.sync 	0;
$L__BB0_3:
	ret;

}


// ===== COMPILED SASS (sm_100) =====

	.target	sm_100

	.elftype	@"ET_EXEC"


//--------------------- .note.nv.tkinfo           --------------------------
	.section	.note.nv.tkinfo,"",@"SHT_NOTE"
	.sectionflags	@"SHF_NOTE_NV_TKINFO"
	.tkinfo
        /*0018*/ 	.word	0x00000002
        /*0030*/ 	.string	""
        /*0030*/ 	.string	"ptxas"
        /*0030*/ 	.string	"Cuda compilation tools, release 13.0, V13.0.88"
        /*0030*/ 	.string	"Build cuda_13.0.r13.0/compiler.36424714_0"
        /*0030*/ 	.string	"-arch sm_100 -m 64 "



//--------------------- .note.nv.cuinfo           --------------------------
	.section	.note.nv.cuinfo,"",@"SHT_NOTE"
	.sectionflags	@"SHF_NOTE_NV_CUINFO"
        /*0018*/ 	.short	0x0002
        /*001a*/ 	.short	0x0064
        /*001c*/ 	.short	0x0082
	.zero		2


//--------------------- .nv.info                  --------------------------
	.section	.nv.info,"",@"SHT_CUDA_INFO"
	.align	4


	//----- nvinfo : EIATTR_REGCOUNT
	.align		4
        /*0000*/ 	.byte	0x04, 0x2f
        /*0002*/ 	.short	(.L_1 - .L_0)
	.align		4
.L_0:
        /*0004*/ 	.word	index@(_Z6kernelPfi)
        /*0008*/ 	.word	0x00000004


	//----- nvinfo : EIATTR_FRAME_SIZE
	.align		4
.L_1:
        /*000c*/ 	.byte	0x04, 0x11
        /*000e*/ 	.short	(.L_3 - .L_2)
	.align		4
.L_2:
        /*0010*/ 	.word	index@(_Z6kernelPfi)
        /*0014*/ 	.word	0x00000000


	//----- nvinfo : EIATTR_MIN_STACK_SIZE
	.align		4
.L_3:
        /*0018*/ 	.byte	0x04, 0x12
        /*001a*/ 	.short	(.L_5 - .L_4)
	.align		4
.L_4:
        /*001c*/ 	.word	index@(_Z6kernelPfi)
        /*0020*/ 	.word	0x00000000
.L_5:


//--------------------- .nv.compat                --------------------------
	.section	.nv.compat,"",@"SHT_CUDA_COMPAT_INFO"
	.align	4
        /*0000*/ 	.byte	0x02, 0x09, 0x00, 0x00, 0x02, 0x02, 0x01, 0x00, 0x02, 0x05, 0x05, 0x00, 0x03, 0x07, 0x01, 0x01
        /*0010*/ 	.byte	0x02, 0x03, 0x00, 0x00, 0x02, 0x06, 0x01, 0x00, 0x04, 0x0b, 0x08, 0x00, 0x09, 0x00, 0x00, 0x00
        /*0020*/ 	.byte	0x00, 0x00, 0x00, 0x00


//--------------------- .nv.info._Z6kernelPfi     --------------------------
	.section	.nv.info._Z6kernelPfi,"",@"SHT_CUDA_INFO"
	.sectionflags	@""
	.align	4


	//----- nvinfo : EIATTR_CUDA_API_VERSION
	.align		4
        /*0000*/ 	.byte	0x04, 0x37
        /*0002*/ 	.short	(.L_7 - .L_6)
.L_6:
        /*0004*/ 	.word	0x00000082


	//----- nvinfo : EIATTR_KPARAM_INFO
	.align		4
.L_7:
        /*0008*/ 	.byte	0x04, 0x17
        /*000a*/ 	.short	(.L_9 - .L_8)
.L_8:
        /*000c*/ 	.word	0x00000000
        /*0010*/ 	.short	0x0001
        /*0012*/ 	.short	0x0008
        /*0014*/ 	.byte	0x00, 0xf0, 0x11, 0x00


	//----- nvinfo : EIATTR_KPARAM_INFO
	.align		4
.L_9:
        /*0018*/ 	.byte	0x04, 0x17
        /*001a*/ 	.short	(.L_11 - .L_10)
.L_10:
        /*001c*/ 	.word	0x00000000
        /*0020*/ 	.short	0x0000
        /*0022*/ 	.short	0x0000
        /*0024*/ 	.byte	0x00, 0xf5, 0x21, 0x00


	//----- nvinfo : EIATTR_SPARSE_MMA_MASK
	.align		4
.L_11:
        /*0028*/ 	.byte	0x03, 0x50
        /*002a*/ 	.short	0x0000


	//----- nvinfo : EIATTR_MAXREG_COUNT
	.align		4
        /*002c*/ 	.byte	0x03, 0x1b
        /*002e*/ 	.short	0x00ff


	//----- nvinfo : EIATTR_NUM_BARRIERS
	.align		4
        /*0030*/ 	.byte	0x02, 0x4c
        /*0032*/ 	.byte	0x01
	.zero		1


	//----- nvinfo : EIATTR_MERCURY_ISA_VERSION
	.align		4
        /*0034*/ 	.byte	0x03, 0x5f
        /*0036*/ 	.short	0x0101


	//----- nvinfo : EIATTR_VRC_CTA_INIT_COUNT
	.align		4
        /*0038*/ 	.byte	0x02, 0x4a
	.zero		1
	.zero		1


	//----- nvinfo : EIATTR_EXIT_INSTR_OFFSETS
	.align		4
        /*003c*/ 	.byte	0x04, 0x1c
        /*003e*/ 	.short	(.L_13 - .L_12)


	//   ....[0]....
.L_12:
        /*0040*/ 	.word	0x00000050


	//   ....[1]....
        /*0044*/ 	.word	0x00000080


	//----- nvinfo : EIATTR_CBANK_PARAM_SIZE
	.align		4
.L_13:
        /*0048*/ 	.byte	0x03, 0x19
        /*004a*/ 	.short	0x000c


	//----- nvinfo : EIATTR_PARAM_CBANK
	.align		4
        /*004c*/ 	.byte	0x04, 0x0a
        /*004e*/ 	.short	(.L_15 - .L_14)
	.align		4
.L_14:
        /*0050*/ 	.word	index@(.nv.constant0._Z6kernelPfi)
        /*0054*/ 	.short	0x0380
        /*0056*/ 	.short	0x000c


	//----- nvinfo : EIATTR_SW_WAR
	.align		4
.L_15:
        /*0058*/ 	.byte	0x04, 0x36
        /*005a*/ 	.short	(.L_17 - .L_16)
.L_16:
        /*005c*/ 	.word	0x00000008
.L_17:


//--------------------- .nv.callgraph             --------------------------
	.section	.nv.callgraph,"",@"SHT_CUDA_CALLGRAPH"
	.align	4
	.sectionentsize	8
	.align		4
        /*0000*/ 	.word	0x00000000
	.align		4
        /*0004*/ 	.word	0xffffffff
	.align		4
        /*0008*/ 	.word	0x00000000
	.align		4
        /*000c*/ 	.word	0xfffffffe
	.align		4
        /*0010*/ 	.word	0x00000000
	.align		4
        /*0014*/ 	.word	0xfffffffd
	.align		4
        /*0018*/ 	.word	0x00000000
	.align		4
        /*001c*/ 	.word	0xfffffffc


//--------------------- .text._Z6kernelPfi        --------------------------
	.section	.text._Z6kernelPfi,"ax",@progbits
	.align	128
        .global         _Z6kernelPfi
        .type           _Z6kernelPfi,@function
        .size           _Z6kernelPfi,(.L_x_1 - _Z6kernelPfi)
        .other          _Z6kernelPfi,@"STO_CUDA_ENTRY STV_DEFAULT"
_Z6kernelPfi:
.text._Z6kernelPfi:
[----:B------:R-:W-:Y:S01]  /*0000*/  LDC R1, c[0x0][0x37c] ;  /* 0x0000df00ff017b82 */ /* 0x000fe20000000800 */
[----:B------:R-:W0:Y:S02]  /*0010*/  S2R R0, SR_TID.X ;  /* 0x0000000000007919 */ /* 0x000e240000002100 */
[----:B0-----:R-:W-:-:S04]  /*0020*/  LOP3.LUT R0, R0, 0x1, RZ, 0xc0, !PT ;  /* 0x0000000100007812 */ /* 0x001fc800078ec0ff */
[----:B------:R-:W-:-:S13]  /*0030*/  ISETP.NE.U32.AND P0, PT, R0, 0x1, PT ;  /* 0x000000010000780c */ /* 0x000fda0003f05070 */
[----:B------:R-:W-:Y:S06]  /*0040*/  @P0 BAR.SYNC.DEFER_BLOCKING 0x0 ;  /* 0x0000000000000b1d */ /* 0x000fec0000010000 */
[----:B------:R-:W-:Y:S05]  /*0050*/  @P0 EXIT ;  /* 0x000000000000094d */ /* 0x000fea0003800000 */
[----:B------:R-:W-:Y:S06]  /*0060*/  BAR.SYNC.DEFER_BLOCKING 0x0 ;  /* 0x0000000000007b1d */ /* 0x000fec0000010000 */
[----:B------:R-:W-:Y:S05]  /*0070*/  WARPSYNC.ALL ;  /* 0x0000000000007948 */ /* 0x000fea0003800000 */
[----:B------:R-:W-:Y:S05]  /*0080*/  EXIT ;  /* 0x000000000000794d */ /* 0x000fea0003800000 */
.L_x_0:
[----:B------:R-:W-:-:S00]  /*0090*/  BRA `(.L_x_0) ;  /* 0xfffffffc00fc7947 */ /* 0x000fc0000383ffff */
[----:B------:R-:W-:-:S00]  /*00a0*/  NOP ;  /* 0x0000000000007918 */ /* 0x000fc00000000000 */
        /* <DEDUP_REMOVED lines=13> */
.L_x_1:


//--------------------- .nv.shared.reserved.0     --------------------------
	.section	.nv.shared.reserved.0,"aw",@nobits
	.weak		__nv_reservedSMEM_offset_0_alias
	.size		__nv_reservedSMEM_offset_0_alias, 0, 64
	.other		__nv_reservedSMEM_offset_0_alias,@"STO_CUDA_RESERVED_SHARED STV_DEFAULT"
__nv_reservedSMEM_offset_0_alias:
	.zero		0
	.zero		64


//--------------------- .nv.constant0._Z6kernelPfi --------------------------
	.section	.nv.constant0._Z6kernelPfi,"a",@progbits
	.sectionflags	@""
	.align	4
.nv.constant0._Z6kernelPfi:
	.zero		908


//--------------------- SYMBOLS --------------------------

	.type		.nv.reservedSmem.offset0,@object
	.size		.nv.reservedSmem.offset0,0x4
